//
// Generated by NVIDIA NVVM Compiler
//
// Compiler Build ID: CL-36424714
// Cuda compilation tools, release 13.0, V13.0.88
// Based on NVVM 20.0.0
//

.version 9.0
.target sm_100
.address_size 64

	// .globl	_Z25rms_norm_f16x2_f16_kernelILi128EEvP6__halfS1_fii
// _ZZ24block_reduce_sum_f16_f16ILi128EE6__halfS0_E10reduce_sum has been demoted
// _ZZ25rms_norm_f16x2_f16_kernelILi128EEvP6__halfS1_fiiE5s_var_$_0 has been demoted

.visible .entry _Z25rms_norm_f16x2_f16_kernelILi128EEvP6__halfS1_fii(
	.param .u64 .ptr .align 1 _Z25rms_norm_f16x2_f16_kernelILi128EEvP6__halfS1_fii_param_0,
	.param .u64 .ptr .align 1 _Z25rms_norm_f16x2_f16_kernelILi128EEvP6__halfS1_fii_param_1,
	.param .f32 _Z25rms_norm_f16x2_f16_kernelILi128EEvP6__halfS1_fii_param_2,
	.param .u32 _Z25rms_norm_f16x2_f16_kernelILi128EEvP6__halfS1_fii_param_3,
	.param .u32 _Z25rms_norm_f16x2_f16_kernelILi128EEvP6__halfS1_fii_param_4
)
{
	.reg .pred 	%p<8>;
	.reg .b16 	%rs<104>;
	.reg .b32 	%r<71>;
	.reg .b32 	%f<19>;
	.reg .b64 	%rd<9>;
	// demoted variable
	.shared .align 2 .b8 _ZZ24block_reduce_sum_f16_f16ILi128EE6__halfS0_E10reduce_sum[8];
	// demoted variable
	.shared .align 2 .u16 _ZZ25rms_norm_f16x2_f16_kernelILi128EEvP6__halfS1_fiiE5s_var_$_0;
	ld.param.u64 	%rd2, [_Z25rms_norm_f16x2_f16_kernelILi128EEvP6__halfS1_fii_param_0];
	ld.param.u64 	%rd1, [_Z25rms_norm_f16x2_f16_kernelILi128EEvP6__halfS1_fii_param_1];
	ld.param.f32 	%f5, [_Z25rms_norm_f16x2_f16_kernelILi128EEvP6__halfS1_fii_param_2];
	ld.param.u32 	%r7, [_Z25rms_norm_f16x2_f16_kernelILi128EEvP6__halfS1_fii_param_3];
	ld.param.u32 	%r6, [_Z25rms_norm_f16x2_f16_kernelILi128EEvP6__halfS1_fii_param_4];
	cvta.to.global.u64 	%rd3, %rd2;
	mov.u32 	%r8, %ctaid.x;
	mov.u32 	%r9, %ntid.x;
	mov.u32 	%r1, %tid.x;
	mad.lo.s32 	%r10, %r8, %r9, %r1;
	shl.b32 	%r2, %r10, 1;
	mul.wide.s32 	%rd4, %r2, 2;
	add.s64 	%rd5, %rd3, %rd4;
	ld.global.u32 	%r11, [%rd5];
	mov.b32 	{%rs1, %rs2}, %r11;
	mul.lo.s32 	%r3, %r6, %r7;
	setp.ge.s32 	%p1, %r2, %r3;
	@%p1 bra 	$L__BB0_2;
	// begin inline asm
	{mul.f16 %rs16,%rs1,%rs1;
}
	// end inline asm
	// begin inline asm
	{mul.f16 %rs19,%rs2,%rs2;
}
	// end inline asm
	// begin inline asm
	{add.f16 %rs101,%rs16,%rs19;
}
	// end inline asm
	bra.uni 	$L__BB0_3;
$L__BB0_2:
	mov.f32 	%f6, 0f00000000;
	// begin inline asm
	{  cvt.rn.f16.f32 %rs101, %f6;}

	// end inline asm
$L__BB0_3:
	and.b32  	%r4, %r1, 31;
	// begin inline asm
	{mov.u32 %r12, WARP_SZ;
}
	// end inline asm
	shl.b32 	%r48, %r12, 8;
	add.s32 	%r45, %r48, -8161;
	// begin inline asm
	{  mov.b32 %r13, {%rs101,%rs101};}

	// end inline asm
	mov.b32 	%r16, 16;
	mov.b32 	%r46, -1;
	// begin inline asm
	{shfl.sync.bfly.b32 %r14,%r13,%r16,%r45,%r46;
}
	// end inline asm
	// begin inline asm
	{.reg .f16 low,high;
 mov.b32 {low,high}, %r14;
 mov.b16 %rs27, low;}
	// end inline asm
	// begin inline asm
	{add.f16 %rs28,%rs101,%rs27;
}
	// end inline asm
	// begin inline asm
	{  mov.b32 %r20, {%rs28,%rs28};}

	// end inline asm
	mov.b32 	%r23, 8;
	// begin inline asm
	{shfl.sync.bfly.b32 %r21,%r20,%r23,%r45,%r46;
}
	// end inline asm
	// begin inline asm
	{.reg .f16 low,high;
 mov.b32 {low,high}, %r21;
 mov.b16 %rs33, low;}
	// end inline asm
	// begin inline asm
	{add.f16 %rs34,%rs28,%rs33;
}
	// end inline asm
	// begin inline asm
	{  mov.b32 %r27, {%rs34,%rs34};}

	// end inline asm
	mov.b32 	%r30, 4;
	// begin inline asm
	{shfl.sync.bfly.b32 %r28,%r27,%r30,%r45,%r46;
}
	// end inline asm
	// begin inline asm
	{.reg .f16 low,high;
 mov.b32 {low,high}, %r28;
 mov.b16 %rs39, low;}
	// end inline asm
	// begin inline asm
	{add.f16 %rs40,%rs34,%rs39;
}
	// end inline asm
	// begin inline asm
	{  mov.b32 %r34, {%rs40,%rs40};}

	// end inline asm
	mov.b32 	%r37, 2;
	// begin inline asm
	{shfl.sync.bfly.b32 %r35,%r34,%r37,%r45,%r46;
}
	// end inline asm
	// begin inline asm
	{.reg .f16 low,high;
 mov.b32 {low,high}, %r35;
 mov.b16 %rs45, low;}
	// end inline asm
	// begin inline asm
	{add.f16 %rs46,%rs40,%rs45;
}
	// end inline asm
	// begin inline asm
	{  mov.b32 %r41, {%rs46,%rs46};}

	// end inline asm
	mov.b32 	%r44, 1;
	// begin inline asm
	{shfl.sync.bfly.b32 %r42,%r41,%r44,%r45,%r46;
}
	// end inline asm
	// begin inline asm
	{.reg .f16 low,high;
 mov.b32 {low,high}, %r42;
 mov.b16 %rs51, low;}
	// end inline asm
	// begin inline asm
	{add.f16 %rs52,%rs46,%rs51;
}
	// end inline asm
	setp.ne.s32 	%p2, %r4, 0;
	@%p2 bra 	$L__BB0_5;
	shr.u32 	%r49, %r1, 4;
	mov.u32 	%r50, _ZZ24block_reduce_sum_f16_f16ILi128EE6__halfS0_E10reduce_sum;
	add.s32 	%r51, %r50, %r49;
	st.shared.u16 	[%r51], %rs52;
$L__BB0_5:
	bar.sync 	0;
	setp.gt.u32 	%p3, %r4, 3;
	@%p3 bra 	$L__BB0_7;
	shl.b32 	%r52, %r4, 1;
	mov.u32 	%r53, _ZZ24block_reduce_sum_f16_f16ILi128EE6__halfS0_E10reduce_sum;
	add.s32 	%r54, %r53, %r52;
	ld.shared.u16 	%rs102, [%r54];
	bra.uni 	$L__BB0_8;
$L__BB0_7:
	mov.f32 	%f7, 0f00000000;
	// begin inline asm
	{  cvt.rn.f16.f32 %rs102, %f7;}

	// end inline asm
$L__BB0_8:
	// begin inline asm
	{  mov.b32 %r55, {%rs102,%rs102};}

	// end inline asm
	mov.b32 	%r58, 2;
	mov.b32 	%r67, -1;
	// begin inline asm
	{shfl.sync.bfly.b32 %r56,%r55,%r58,%r45,%r67;
}
	// end inline asm
	// begin inline asm
	{.reg .f16 low,high;
 mov.b32 {low,high}, %r56;
 mov.b16 %rs58, low;}
	// end inline asm
	// begin inline asm
	{add.f16 %rs59,%rs102,%rs58;
}
	// end inline asm
	// begin inline asm
	{  mov.b32 %r62, {%rs59,%rs59};}

	// end inline asm
	mov.b32 	%r65, 1;
	// begin inline asm
	{shfl.sync.bfly.b32 %r63,%r62,%r65,%r45,%r67;
}
	// end inline asm
	// begin inline asm
	{.reg .f16 low,high;
 mov.b32 {low,high}, %r63;
 mov.b16 %rs64, low;}
	// end inline asm
	// begin inline asm
	{add.f16 %rs65,%rs59,%rs64;
}
	// end inline asm
	setp.ne.s32 	%p4, %r1, 0;
	@%p4 bra 	$L__BB0_13;
	// begin inline asm
	cvt.rn.f16.s32 %rs68, %r6;
	// end inline asm
	// begin inline asm
	{  cvt.f32.f16 %f8, %rs65;}

	// end inline asm
	// begin inline asm
	{  cvt.f32.f16 %f9, %rs68;}

	// end inline asm
	// begin inline asm
	{rcp.approx.ftz.f32 %f10, %f9;
}
	// end inline asm
	mul.f32 	%f12, %f8, %f10;
	// begin inline asm
	{  cvt.rn.f16.f32 %rs103, %f12;}

	// end inline asm
	// begin inline asm
	{abs.f16 %rs72,%rs103;
}
	// end inline asm
	mov.b16 	%rs76, 143;
	// begin inline asm
	{ .reg .pred __$temp3;
  setp.lt.f16  __$temp3, %rs72, %rs76;
  selp.u16 %rs74, 1, 0, __$temp3;}
	// end inline asm
	setp.eq.s16 	%p5, %rs74, 0;
	@%p5 bra 	$L__BB0_12;
	mov.f32 	%f13, 0f00000000;
	// begin inline asm
	{  cvt.rn.f16.f32 %rs77, %f13;}

	// end inline asm
	// begin inline asm
	{ .reg .pred __$temp3;
  setp.lt.f16  __$temp3, %rs77, %rs72;
  selp.u16 %rs78, 1, 0, __$temp3;}
	// end inline asm
	setp.eq.s16 	%p6, %rs78, 0;
	@%p6 bra 	$L__BB0_12;
	neg.f32 	%f15, %f9;
	fma.rn.f32 	%f16, %f15, %f12, %f8;
	fma.rn.f32 	%f14, %f10, %f16, %f12;
	// begin inline asm
	{  cvt.rn.f16.f32 %rs103, %f14;}

	// end inline asm
$L__BB0_12:
	mov.f32 	%f17, 0f3727C5AC;
	// begin inline asm
	{  cvt.rn.f16.f32 %rs82, %f17;}

	// end inline asm
	// begin inline asm
	{add.f16 %rs83,%rs103,%rs82;
}
	// end inline asm
	// begin inline asm
	{.reg.b32         f;        
 .reg.b16         r;        
  mov.b16         r,%rs83;     
  cvt.f32.f16     f,r;      
  rsqrt.approx.ftz.f32   f,f;  
  cvt.rn.f16.f32      r,f;  
  mov.b16         %rs86,r;     
}
	// end inline asm
	st.shared.u16 	[_ZZ25rms_norm_f16x2_f16_kernelILi128EEvP6__halfS1_fiiE5s_var_$_0], %rs86;
$L__BB0_13:
	setp.ge.s32 	%p7, %r2, %r3;
	bar.sync 	0;
	@%p7 bra 	$L__BB0_15;
	ld.shared.u16 	%rs90, [_ZZ25rms_norm_f16x2_f16_kernelILi128EEvP6__halfS1_fiiE5s_var_$_0];
	// begin inline asm
	{mul.f16 %rs88,%rs1,%rs90;
}
	// end inline asm
	// begin inline asm
	{  cvt.rn.f16.f32 %rs91, %f5;}

	// end inline asm
	// begin inline asm
	{mul.f16 %rs92,%rs88,%rs91;
}
	// end inline asm
	// begin inline asm
	{mul.f16 %rs95,%rs2,%rs90;
}
	// end inline asm
	// begin inline asm
	{mul.f16 %rs98,%rs95,%rs91;
}
	// end inline asm
	cvta.to.global.u64 	%rd6, %rd1;
	add.s64 	%rd8, %rd6, %rd4;
	mov.b32 	%r70, {%rs92, %rs98};
	st.global.u32 	[%rd8], %r70;
$L__BB0_15:
	ret;

}


// ===== COMPILED SASS (sm_100) =====

	.target	sm_100

	.elftype	@"ET_EXEC"


//--------------------- .note.nv.tkinfo           --------------------------
	.section	.note.nv.tkinfo,"",@"SHT_NOTE"
	.sectionflags	@"SHF_NOTE_NV_TKINFO"
	.tkinfo
        /*0018*/ 	.word	0x00000002
        /*0030*/ 	.string	""
        /*0030*/ 	.string	"ptxas"
        /*0030*/ 	.string	"Cuda compilation tools, release 13.0, V13.0.88"
        /*0030*/ 	.string	"Build cuda_13.0.r13.0/compiler.36424714_0"
        /*0030*/ 	.string	"-arch sm_100 -m 64 "



//--------------------- .note.nv.cuinfo           --------------------------
	.section	.note.nv.cuinfo,"",@"SHT_NOTE"
	.sectionflags	@"SHF_NOTE_NV_CUINFO"
        /*0018*/ 	.short	0x0002
        /*001a*/ 	.short	0x0064
        /*001c*/ 	.short	0x0082
	.zero		2


//--------------------- .nv.info                  --------------------------
	.section	.nv.info,"",@"SHT_CUDA_INFO"
	.align	4


	//----- nvinfo : EIATTR_REGCOUNT
	.align		4
        /*0000*/ 	.byte	0x04, 0x2f
        /*0002*/ 	.short	(.L_1 - .L_0)
	.align		4
.L_0:
        /*0004*/ 	.word	index@(_Z25rms_norm_f16x2_f16_kernelILi128EEvP6__halfS1_fii)
        /*0008*/ 	.word	0x0000000f


	//----- nvinfo : EIATTR_FRAME_SIZE
	.align		4
.L_1:
        /*000c*/ 	.byte	0x04, 0x11
        /*000e*/ 	.short	(.L_3 - .L_2)
	.align		4
.L_2:
        /*0010*/ 	.word	index@(_Z25rms_norm_f16x2_f16_kernelILi128EEvP6__halfS1_fii)
        /*0014*/ 	.word	0x00000000


	//----- nvinfo : EIATTR_MIN_STACK_SIZE
	.align		4
.L_3:
        /*0018*/ 	.byte	0x04, 0x12
        /*001a*/ 	.short	(.L_5 - .L_4)
	.align		4
.L_4:
        /*001c*/ 	.word	index@(_Z25rms_norm_f16x2_f16_kernelILi128EEvP6__halfS1_fii)
        /*0020*/ 	.word	0x00000000
.L_5:


//--------------------- .nv.compat                --------------------------
	.section	.nv.compat,"",@"SHT_CUDA_COMPAT_INFO"
	.align	4
        /*0000*/ 	.byte	0x02, 0x09, 0x00, 0x00, 0x02, 0x02, 0x01, 0x00, 0x02, 0x05, 0x05, 0x00, 0x03, 0x07, 0x01, 0x01
        /*0010*/ 	.byte	0x02, 0x03, 0x00, 0x00, 0x02, 0x06, 0x01, 0x00, 0x04, 0x0b, 0x08, 0x00, 0x09, 0x00, 0x00, 0x00
        /*0020*/ 	.byte	0x00, 0x00, 0x00, 0x00


//--------------------- .nv.info._Z25rms_norm_f16x2_f16_kernelILi128EEvP6__halfS1_fii --------------------------
	.section	.nv.info._Z25rms_norm_f16x2_f16_kernelILi128EEvP6__halfS1_fii,"",@"SHT_CUDA_INFO"
	.sectionflags	@""
	.align	4


	//----- nvinfo : EIATTR_CUDA_API_VERSION
	.align		4
        /*0000*/ 	.byte	0x04, 0x37
        /*0002*/ 	.short	(.L_7 - .L_6)
.L_6:
        /*0004*/ 	.word	0x00000082


	//----- nvinfo : EIATTR_KPARAM_INFO
	.align		4
.L_7:
        /*0008*/ 	.byte	0x04, 0x17
        /*000a*/ 	.short	(.L_9 - .L_8)
.L_8:
        /*000c*/ 	.word	0x00000000
        /*0010*/ 	.short	0x0004
        /*0012*/ 	.short	0x0018
        /*0014*/ 	.byte	0x00, 0xf0, 0x11, 0x00


	//----- nvinfo : EIATTR_KPARAM_INFO
	.align		4
.L_9:
        /*0018*/ 	.byte	0x04, 0x17
        /*001a*/ 	.short	(.L_11 - .L_10)
.L_10:
        /*001c*/ 	.word	0x00000000
        /*0020*/ 	.short	0x0003
        /*0022*/ 	.short	0x0014
        /*0024*/ 	.byte	0x00, 0xf0, 0x11, 0x00


	//----- nvinfo : EIATTR_KPARAM_INFO
	.align		4
.L_11:
        /*0028*/ 	.byte	0x04, 0x17
        /*002a*/ 	.short	(.L_13 - .L_12)
.L_12:
        /*002c*/ 	.word	0x00000000
        /*0030*/ 	.short	0x0002
        /*0032*/ 	.short	0x0010
        /*0034*/ 	.byte	0x00, 0xf0, 0x11, 0x00


	//----- nvinfo : EIATTR_KPARAM_INFO
	.align		4
.L_13:
        /*0038*/ 	.byte	0x04, 0x17
        /*003a*/ 	.short	(.L_15 - .L_14)
.L_14:
        /*003c*/ 	.word	0x00000000
        /*0040*/ 	.short	0x0001
        /*0042*/ 	.short	0x0008
        /*0044*/ 	.byte	0x00, 0xf5, 0x21, 0x00


	//----- nvinfo : EIATTR_KPARAM_INFO
	.align		4
.L_15:
        /*0048*/ 	.byte	0x04, 0x17
        /*004a*/ 	.short	(.L_17 - .L_16)
.L_16:
        /*004c*/ 	.word	0x00000000
        /*0050*/ 	.short	0x0000
        /*0052*/ 	.short	0x0000
        /*0054*/ 	.byte	0x00, 0xf5, 0x21, 0x00


	//----- nvinfo : EIATTR_SPARSE_MMA_MASK
	.align		4
.L_17:
        /*0058*/ 	.byte	0x03, 0x50
        /*005a*/ 	.short	0x0000


	//----- nvinfo : EIATTR_MAXREG_COUNT
	.align		4
        /*005c*/ 	.byte	0x03, 0x1b
        /*005e*/ 	.short	0x00ff


	//----- nvinfo : EIATTR_NUM_BARRIERS
	.align		4
        /*0060*/ 	.byte	0x02, 0x4c
        /*0062*/ 	.byte	0x01
	.zero		1


	//----- nvinfo : EIATTR_MERCURY_ISA_VERSION
	.align		4
        /*0064*/ 	.byte	0x03, 0x5f
        /*0066*/ 	.short	0x0101


	//----- nvinfo : EIATTR_COOP_GROUP_MASK_REGIDS
	.align		4
        /*0068*/ 	.byte	0x04, 0x29
        /*006a*/ 	.short	(.L_19 - .L_18)


	//   ....[0]....
.L_18:
        /*006c*/ 	.word	0xffffffff


	//   ....[1]....
        /*0070*/ 	.word	0xffffffff


	//   ....[2]....
        /*0074*/ 	.word	0xffffffff


	//   ....[3]....
        /*0078*/ 	.word	0xffffffff


	//   ....[4]....
        /*007c*/ 	.word	0xffffffff


	//   ....[5]....
        /*0080*/ 	.word	0xffffffff


	//   ....[6]....
        /*0084*/ 	.word	0xffffffff


	//----- nvinfo : EIATTR_COOP_GROUP_INSTR_OFFSETS
	.align		4
.L_19:
        /*0088*/ 	.byte	0x04, 0x28
        /*008a*/ 	.short	(.L_21 - .L_20)


	//   ....[0]....
.L_20:
        /*008c*/ 	.word	0x00000130


	//   ....[1]....
        /*0090*/ 	.word	0x00000150


	//   ....[2]....
        /*0094*/ 	.word	0x00000170


	//   ....[3]....
        /*0098*/ 	.word	0x000001a0


	//   ....[4]....
        /*009c*/ 	.word	0x00000210


	//   ....[5]....
        /*00a0*/ 	.word	0x000002e0


	//   ....[6]....
        /*00a4*/ 	.word	0x00000300


	//----- nvinfo : EIATTR_VRC_CTA_INIT_COUNT
	.align		4
.L_21:
        /*00a8*/ 	.byte	0x02, 0x4a
	.zero		1
	.zero		1


	//----- nvinfo : EIATTR_EXIT_INSTR_OFFSETS
	.align		4
        /*00ac*/ 	.byte	0x04, 0x1c
        /*00ae*/ 	.short	(.L_23 - .L_22)


	//   ....[0]....
.L_22:
        /*00b0*/ 	.word	0x00000490


	//   ....[1]....
        /*00b4*/ 	.word	0x00000550


	//----- nvinfo : EIATTR_CRS_STACK_SIZE
	.align		4
.L_23:
        /*00b8*/ 	.byte	0x04, 0x1e
        /*00ba*/ 	.short	(.L_25 - .L_24)
.L_24:
        /*00bc*/ 	.word	0x00000000


	//----- nvinfo : EIATTR_CBANK_PARAM_SIZE
	.align		4
.L_25:
        /*00c0*/ 	.byte	0x03, 0x19
        /*00c2*/ 	.short	0x001c


	//----- nvinfo : EIATTR_PARAM_CBANK
	.align		4
        /*00c4*/ 	.byte	0x04, 0x0a
        /*00c6*/ 	.short	(.L_27 - .L_26)
	.align		4
.L_26:
        /*00c8*/ 	.word	index@(.nv.constant0._Z25rms_norm_f16x2_f16_kernelILi128EEvP6__halfS1_fii)
        /*00cc*/ 	.short	0x0380
        /*00ce*/ 	.short	0x001c


	//----- nvinfo : EIATTR_SW_WAR
	.align		4
.L_27:
        /*00d0*/ 	.byte	0x04, 0x36
        /*00d2*/ 	.short	(.L_29 - .L_28)
.L_28:
        /*00d4*/ 	.word	0x00000008
.L_29:


//--------------------- .nv.callgraph             --------------------------
	.section	.nv.callgraph,"",@"SHT_CUDA_CALLGRAPH"
	.align	4
	.sectionentsize	8
	.align		4
        /*0000*/ 	.word	0x00000000
	.align		4
        /*0004*/ 	.word	0xffffffff
	.align		4
        /*0008*/ 	.word	0x00000000
	.align		4
        /*000c*/ 	.word	0xfffffffe
	.align		4
        /*0010*/ 	.word	0x00000000
	.align		4
        /*0014*/ 	.word	0xfffffffd
	.align		4
        /*0018*/ 	.word	0x00000000
	.align		4
        /*001c*/ 	.word	0xfffffffc


//--------------------- .text._Z25rms_norm_f16x2_f16_kernelILi128EEvP6__halfS1_fii --------------------------
	.section	.text._Z25rms_norm_f16x2_f16_kernelILi128EEvP6__halfS1_fii,"ax",@progbits
	.align	128
        .global         _Z25rms_norm_f16x2_f16_kernelILi128EEvP6__halfS1_fii
        .type           _Z25rms_norm_f16x2_f16_kernelILi128EEvP6__halfS1_fii,@function
        .size           _Z25rms_norm_f16x2_f16_kernelILi128EEvP6__halfS1_fii,(.L_x_3 - _Z25rms_norm_f16x2_f16_kernelILi128EEvP6__halfS1_fii)
        .other          _Z25rms_norm_f16x2_f16_kernelILi128EEvP6__halfS1_fii,@"STO_CUDA_ENTRY STV_DEFAULT"
_Z25rms_norm_f16x2_f16_kernelILi128EEvP6__halfS1_fii:
.text._Z25rms_norm_f16x2_f16_kernelILi128EEvP6__halfS1_fii:
[----:B------:R-:W-:Y:S01]  /*0000*/  LDC R1, c[0x0][0x37c] ;  /* 0x0000df00ff017b82 */ /* 0x000fe20000000800 */
[----:B------:R-:W0:Y:S07]  /*0010*/  S2R R2, SR_TID.X ;  /* 0x0000000000027919 */ /* 0x000e2e0000002100 */
[----:B------:R-:W0:Y:S01]  /*0020*/  S2UR UR4, SR_CTAID.X ;  /* 0x00000000000479c3 */ /* 0x000e220000002500 */
[----:B------:R-:W1:Y:S01]  /*0030*/  LDCU.64 UR6, c[0x0][0x358] ;  /* 0x00006b00ff0677ac */ /* 0x000e620008000a00 */
[----:B------:R-:W2:Y:S06]  /*0040*/  LDCU UR8, c[0x0][0x398] ;  /* 0x00007300ff0877ac */ /* 0x000eac0008000800 */
[----:B------:R-:W0:Y:S08]  /*0050*/  LDC R3, c[0x0][0x360] ;  /* 0x0000d800ff037b82 */ /* 0x000e300000000800 */
[----:B------:R-:W3:Y:S01]  /*0060*/  LDC.64 R4, c[0x0][0x380] ;  /* 0x0000e000ff047b82 */ /* 0x000ee20000000a00 */
[----:B0-----:R-:W-:Y:S01]  /*0070*/  IMAD R0, R3, UR4, R2 ;  /* 0x0000000403007c24 */ /* 0x001fe2000f8e0202 */
[----:B------:R-:W2:Y:S04]  /*0080*/  LDCU UR4, c[0x0][0x394] ;  /* 0x00007280ff0477ac */ /* 0x000ea80008000800 */
[----:B------:R-:W-:-:S05]  /*0090*/  SHF.L.U32 R0, R0, 0x1, RZ ;  /* 0x0000000100007819 */ /* 0x000fca00000006ff */
[----:B---3--:R-:W-:-:S05]  /*00a0*/  IMAD.WIDE R4, R0, 0x2, R4 ;  /* 0x0000000200047825 */ /* 0x008fca00078e0204 */
[----:B-1----:R-:W3:Y:S01]  /*00b0*/  LDG.E R3, desc[UR6][R4.64] ;  /* 0x0000000604037981 */ /* 0x002ee2000c1e1900 */
[----:B------:R-:W-:Y:S01]  /*00c0*/  BSSY.RECONVERGENT B0, `(.L_x_0) ;  /* 0x000003b000007945 */ /* 0x000fe20003800200 */
[----:B--2---:R-:W-:-:S06]  /*00d0*/  UIMAD UR4, UR8, UR4, URZ ;  /* 0x00000004080472a4 */ /* 0x004fcc000f8e02ff */
[----:B------:R-:W-:-:S13]  /*00e0*/  ISETP.GE.AND P2, PT, R0, UR4, PT ;  /* 0x0000000400007c0c */ /* 0x000fda000bf46270 */
[----:B---3--:R-:W-:-:S04]  /*00f0*/  @!P2 HMUL2 R5, R3.H1_H1, R3.H1_H1 ;  /* 0x300000030305a232 */ /* 0x008fc80000000c00 */
[----:B------:R-:W-:-:S05]  /*0100*/  @!P2 HFMA2 R5, R3.H0_H0, R3.H0_H0, R5.H0_H0 ;  /* 0x200000030305a231 */ /* 0x000fca0000040805 */
[----:B------:R-:W-:-:S04]  /*0110*/  @P2 PRMT R5, RZ, 0x7610, R5 ;  /* 0x00007610ff052816 */ /* 0x000fc80000000005 */
[----:B------:R-:W-:-:S05]  /*0120*/  PRMT R5, R5, 0x5410, R5 ;  /* 0x0000541005057816 */ /* 0x000fca0000000005 */
[----:B------:R-:W0:Y:S02]  /*0130*/  SHFL.BFLY PT, R6, R5, 0x10, 0x1f ;  /* 0x0e001f0005067f89 */ /* 0x000e2400000e0000 */
[----:B0-----:R-:W-:-:S05]  /*0140*/  HADD2 R6, R5.H0_H0, R6.H0_H0 ;  /* 0x2000000605067230 */ /* 0x001fca0000000800 */
[----:B------:R-:W0:Y:S02]  /*0150*/  SHFL.BFLY PT, R7, R6, 0x8, 0x1f ;  /* 0x0d001f0006077f89 */ /* 0x000e2400000e0000 */
[----:B0-----:R-:W-:-:S05]  /*0160*/  HADD2 R7, R6.H0_H0, R7.H0_H0 ;  /* 0x2000000706077230 */ /* 0x001fca0000000800 */
[----:B------:R-:W0:Y:S02]  /*0170*/  SHFL.BFLY PT, R4, R7, 0x4, 0x1f ;  /* 0x0c801f0007047f89 */ /* 0x000e2400000e0000 */
[----:B0-----:R-:W-:Y:S01]  /*0180*/  HADD2 R8, R7.H0_H0, R4.H0_H0 ;  /* 0x2000000407087230 */ /* 0x001fe20000000800 */
[----:B------:R-:W-:-:S04]  /*0190*/  LOP3.LUT P0, R4, R2, 0x1f, RZ, 0xc0, !PT ;  /* 0x0000001f02047812 */ /* 0x000fc8000780c0ff */
[----:B------:R-:W0:Y:S01]  /*01a0*/  SHFL.BFLY PT, R9, R8, 0x2, 0x1f ;  /* 0x0c401f0008097f89 */ /* 0x000e2200000e0000 */
[----:B------:R-:W-:-:S08]  /*01b0*/  ISETP.GT.U32.AND P1, PT, R4, 0x3, PT ;  /* 0x000000030400780c */ /* 0x000fd00003f24070 */
[----:B------:R-:W1:Y:S01]  /*01c0*/  @!P0 S2R R10, SR_CgaCtaId ;  /* 0x00000000000a8919 */ /* 0x000e620000008800 */
[----:B------:R-:W-:-:S04]  /*01d0*/  @!P0 MOV R5, 0x400 ;  /* 0x0000040000058802 */ /* 0x000fc80000000f00 */
[----:B------:R-:W2:Y:S01]  /*01e0*/  @!P1 S2R R12, SR_CgaCtaId ;  /* 0x00000000000c9919 */ /* 0x000ea20000008800 */
[----:B------:R-:W-:Y:S01]  /*01f0*/  @!P1 MOV R7, 0x400 ;  /* 0x0000040000079802 */ /* 0x000fe20000000f00 */
[----:B0-----:R-:W-:-:S05]  /*0200*/  HADD2 R9, R8.H0_H0, R9.H0_H0 ;  /* 0x2000000908097230 */ /* 0x001fca0000000800 */
[----:B------:R-:W0:Y:S01]  /*0210*/  SHFL.BFLY PT, R6, R9, 0x1, 0x1f ;  /* 0x0c201f0009067f89 */ /* 0x000e2200000e0000 */
[----:B-1----:R-:W-:-:S04]  /*0220*/  @!P0 LEA R5, R10, R5, 0x18 ;  /* 0x000000050a058211 */ /* 0x002fc800078ec0ff */
[----:B------:R-:W-:Y:S02]  /*0230*/  @!P0 LEA.HI R5, R2, R5, RZ, 0x1c ;  /* 0x0000000502058211 */ /* 0x000fe400078fe0ff */
[----:B--2---:R-:W-:-:S04]  /*0240*/  @!P1 LEA R7, R12, R7, 0x18 ;  /* 0x000000070c079211 */ /* 0x004fc800078ec0ff */
[----:B------:R-:W-:Y:S01]  /*0250*/  @!P1 LEA R4, R4, R7, 0x1 ;  /* 0x0000000704049211 */ /* 0x000fe200078e08ff */
[----:B0-----:R-:W-:-:S05]  /*0260*/  HADD2 R6, R9.H0_H0, R6.H0_H0 ;  /* 0x2000000609067230 */ /* 0x001fca0000000800 */
[----:B------:R-:W-:-:S05]  /*0270*/  PRMT R8, R6, 0x7610, R8 ;  /* 0x0000761006087816 */ /* 0x000fca0000000008 */
[----:B------:R-:W-:Y:S01]  /*0280*/  @!P0 STS.U16 [R5], R8 ;  /* 0x0000000805008388 */ /* 0x000fe20000000400 */
[----:B------:R-:W-:Y:S01]  /*0290*/  BAR.SYNC.DEFER_BLOCKING 0x0 ;  /* 0x0000000000007b1d */ /* 0x000fe20000010000 */
[----:B------:R-:W-:-:S05]  /*02a0*/  ISETP.NE.AND P0, PT, R2, RZ, PT ;  /* 0x000000ff0200720c */ /* 0x000fca0003f05270 */
[----:B------:R-:W0:Y:S01]  /*02b0*/  @!P1 LDS.U16 R6, [R4] ;  /* 0x0000000004069984 */ /* 0x000e220000000400 */
[----:B------:R-:W-:-:S04]  /*02c0*/  @P1 PRMT R6, RZ, 0x7610, R6 ;  /* 0x00007610ff061816 */ /* 0x000fc80000000006 */
[----:B0-----:R-:W-:-:S05]  /*02d0*/  PRMT R4, R6, 0x5410, R6 ;  /* 0x0000541006047816 */ /* 0x001fca0000000006 */
[----:B------:R-:W0:Y:S02]  /*02e0*/  SHFL.BFLY PT, R7, R4, 0x2, 0x1f ;  /* 0x0c401f0004077f89 */ /* 0x000e2400000e0000 */
[----:B0-----:R-:W-:-:S05]  /*02f0*/  HADD2 R7, R6.H0_H0, R7.H0_H0 ;  /* 0x2000000706077230 */ /* 0x001fca0000000800 */
[----:B------:R-:W0:Y:S02]  /*0300*/  SHFL.BFLY PT, R6, R7, 0x1, 0x1f ;  /* 0x0c201f0007067f89 */ /* 0x000e2400000e0000 */
[----:B0-----:R-:W-:Y:S01]  /*0310*/  HADD2 R6, R7.H0_H0, R6.H0_H0 ;  /* 0x2000000607067230 */ /* 0x001fe20000000800 */
[----:B------:R-:W-:Y:S06]  /*0320*/  @P0 BRA `(.L_x_1) ;  /* 0x0000000000500947 */ /* 0x000fec0003800000 */
[----:B------:R-:W0:Y:S01]  /*0330*/  I2F.F16 R2, UR8 ;  /* 0x0000000800027d06 */ /* 0x000e220008200c00 */
[----:B------:R-:W-:Y:S01]  /*0340*/  HADD2.F32 R7, -RZ, R6.H0_H0 ;  /* 0x20000006ff077230 */ /* 0x000fe20000004100 */
[----:B------:R-:W1:Y:S01]  /*0350*/  S2UR UR5, SR_CgaCtaId ;  /* 0x00000000000579c3 */ /* 0x000e620000008800 */
[----:B------:R-:W-:Y:S01]  /*0360*/  UMOV UR4, 0x400 ;  /* 0x0000040000047882 */ /* 0x000fe20000000000 */
[----:B0-----:R-:W-:-:S04]  /*0370*/  HADD2.F32 R2, -RZ, R2.H0_H0 ;  /* 0x20000002ff027230 */ /* 0x001fc80000004100 */
[----:B------:R-:W0:Y:S01]  /*0380*/  MUFU.RCP R4, R2 ;  /* 0x0000000200047308 */ /* 0x000e220000001000 */
[----:B-1----:R-:W-:Y:S01]  /*0390*/  ULEA UR4, UR5, UR4, 0x18 ;  /* 0x0000000405047291 */ /* 0x002fe2000f8ec0ff */
[----:B0-----:R-:W-:-:S05]  /*03a0*/  FMUL R9, R7, R4 ;  /* 0x0000000407097220 */ /* 0x001fca0000400000 */
[----:B------:R-:W-:-:S05]  /*03b0*/  F2FP.F16.F32.PACK_AB R5, RZ, R9 ;  /* 0x00000009ff05723e */ /* 0x000fca00000000ff */
[C---:B------:R-:W-:Y:S02]  /*03c0*/  HSETP2.GEU.AND P1, PT, |R5|.reuse.H0_H0, 8.523464202880859375e-06, 8.523464202880859375e-06, PT ;  /* 0x008f008f05007434 */ /* 0x040fe40003f2ea00 */
[----:B------:R-:W-:-:S05]  /*03d0*/  HSETP2.GT.AND P0, PT, |R5|.H0_H0, RZ.H0_H0, PT ;  /* 0x200000ff05007234 */ /* 0x000fca0003f04a00 */
[----:B------:R-:W-:-:S13]  /*03e0*/  PLOP3.LUT P0, PT, P1, P0, PT, 0xf2, 0x2f ;  /* 0x00000000002f781c */ /* 0x000fda0000f01e72 */
[----:B------:R-:W-:-:S04]  /*03f0*/  @!P0 FFMA R7, -R2, R9, R7 ;  /* 0x0000000902078223 */ /* 0x000fc80000000107 */
[----:B------:R-:W-:-:S05]  /*0400*/  @!P0 FFMA R7, R4, R7, R9 ;  /* 0x0000000704078223 */ /* 0x000fca0000000009 */
[----:B------:R-:W-:-:S05]  /*0410*/  @!P0 F2FP.F16.F32.PACK_AB R5, RZ, R7 ;  /* 0x00000007ff05823e */ /* 0x000fca00000000ff */
[----:B------:R-:W-:-:S05]  /*0420*/  HADD2 R5, R5.H0_H0, 1.0013580322265625e-05, 1.0013580322265625e-05 ;  /* 0x00a800a805057430 */ /* 0x000fca0000000800 */
[----:B------:R-:W-:-:S06]  /*0430*/  HADD2.F32 R5, -RZ, R5.H0_H0 ;  /* 0x20000005ff057230 */ /* 0x000fcc0000004100 */
[----:B------:R-:W0:Y:S02]  /*0440*/  MUFU.RSQ R5, R5 ;  /* 0x0000000500057308 */ /* 0x000e240000001400 */
[----:B0-----:R-:W-:-:S05]  /*0450*/  F2FP.F16.F32.PACK_AB R2, RZ, R5 ;  /* 0x00000005ff02723e */ /* 0x001fca00000000ff */
[----:B------:R0:W-:Y:S02]  /*0460*/  STS.U16 [UR4+0x8], R2 ;  /* 0x00000802ff007988 */ /* 0x0001e40008000404 */
.L_x_1:
[----:B------:R-:W-:Y:S05]  /*0470*/  BSYNC.RECONVERGENT B0 ;  /* 0x0000000000007941 */ /* 0x000fea0003800200 */
.L_x_0:
[----:B------:R-:W-:Y:S06]  /*0480*/  BAR.SYNC.DEFER_BLOCKING 0x0 ;  /* 0x0000000000007b1d */ /* 0x000fec0000010000 */
[----:B------:R-:W-:Y:S05]  /*0490*/  @P2 EXIT ;  /* 0x000000000000294d */ /* 0x000fea0003800000 */
[----:B------:R-:W1:Y:S01]  /*04a0*/  S2UR UR5, SR_CgaCtaId ;  /* 0x00000000000579c3 */ /* 0x000e620000008800 */
[----:B------:R-:W-:-:S07]  /*04b0*/  UMOV UR4, 0x400 ;  /* 0x0000040000047882 */ /* 0x000fce0000000000 */
[----:B------:R-:W2:Y:S01]  /*04c0*/  LDC.64 R4, c[0x0][0x388] ;  /* 0x0000e200ff047b82 */ /* 0x000ea20000000a00 */
[----:B-1----:R-:W-:-:S09]  /*04d0*/  ULEA UR4, UR5, UR4, 0x18 ;  /* 0x0000000405047291 */ /* 0x002fd2000f8ec0ff */
[----:B0-----:R-:W0:Y:S02]  /*04e0*/  LDS.U16 R2, [UR4+0x8] ;  /* 0x00000804ff027984 */ /* 0x001e240008000400 */
[----:B------:R-:W1:Y:S02]  /*04f0*/  LDCU UR4, c[0x0][0x390] ;  /* 0x00007200ff0477ac */ /* 0x000e640008000800 */
[----:B-1----:R-:W-:Y:S01]  /*0500*/  F2FP.F16.F32.PACK_AB R7, RZ, UR4 ;  /* 0x00000004ff077c3e */ /* 0x002fe200080000ff */
[----:B0-----:R-:W-:Y:S02]  /*0510*/  HMUL2 R6, R3, R2.H0_H0 ;  /* 0x2000000203067232 */ /* 0x001fe40000000000 */
[----:B--2---:R-:W-:-:S04]  /*0520*/  IMAD.WIDE R2, R0, 0x2, R4 ;  /* 0x0000000200027825 */ /* 0x004fc800078e0204 */
[----:B------:R-:W-:-:S05]  /*0530*/  HMUL2 R7, R6, R7.H0_H0 ;  /* 0x2000000706077232 */ /* 0x000fca0000000000 */
[----:B------:R-:W-:Y:S01]  /*0540*/  STG.E desc[UR6][R2.64], R7 ;  /* 0x0000000702007986 */ /* 0x000fe2000c101906 */
[----:B------:R-:W-:Y:S05]  /*0550*/  EXIT ;  /* 0x000000000000794d */ /* 0x000fea0003800000 */
.L_x_2:
[----:B------:R-:W-:-:S00]  /*0560*/  BRA `(.L_x_2) ;  /* 0xfffffffc00fc7947 */ /* 0x000fc0000383ffff */
[----:B------:R-:W-:-:S00]  /*0570*/  NOP ;  /* 0x0000000000007918 */ /* 0x000fc00000000000 */
        /* <DEDUP_REMOVED lines=8> */
.L_x_3:


//--------------------- .nv.shared._Z25rms_norm_f16x2_f16_kernelILi128EEvP6__halfS1_fii --------------------------
	.section	.nv.shared._Z25rms_norm_f16x2_f16_kernelILi128EEvP6__halfS1_fii,"aw",@nobits
	.sectionflags	@""
	.align	2
.nv.shared._Z25rms_norm_f16x2_f16_kernelILi128EEvP6__halfS1_fii:
	.zero		1034


//--------------------- .nv.shared.reserved.0     --------------------------
	.section	.nv.shared.reserved.0,"aw",@nobits
	.weak		__nv_reservedSMEM_offset_0_alias
	.size		__nv_reservedSMEM_offset_0_alias, 0, 64
	.other		__nv_reservedSMEM_offset_0_alias,@"STO_CUDA_RESERVED_SHARED STV_DEFAULT"
__nv_reservedSMEM_offset_0_alias:
	.zero		0
	.zero		64


//--------------------- .nv.constant0._Z25rms_norm_f16x2_f16_kernelILi128EEvP6__halfS1_fii --------------------------
	.section	.nv.constant0._Z25rms_norm_f16x2_f16_kernelILi128EEvP6__halfS1_fii,"a",@progbits
	.sectionflags	@""
	.align	4
.nv.constant0._Z25rms_norm_f16x2_f16_kernelILi128EEvP6__halfS1_fii:
	.zero		924


//--------------------- SYMBOLS --------------------------

	.type		.nv.reservedSmem.offset0,@object
	.size		.nv.reservedSmem.offset0,0x4
	.type		.nv.reservedSmem.cap,@object
	.size		.nv.reservedSmem.cap,0x4
